//
// Generated by NVIDIA NVVM Compiler
//
// Compiler Build ID: CL-36424714
// Cuda compilation tools, release 13.0, V13.0.88
// Based on NVVM 20.0.0
//

.version 9.0
.target sm_100
.address_size 64

	// .globl	_Z10mul_doubleiPdS_S_

.visible .entry _Z10mul_doubleiPdS_S_(
	.param .u32 _Z10mul_doubleiPdS_S__param_0,
	.param .u64 .ptr .align 1 _Z10mul_doubleiPdS_S__param_1,
	.param .u64 .ptr .align 1 _Z10mul_doubleiPdS_S__param_2,
	.param .u64 .ptr .align 1 _Z10mul_doubleiPdS_S__param_3
)
{
	.reg .pred 	%p<2>;
	.reg .b32 	%r<6>;
	.reg .b64 	%rd<11>;
	.reg .b64 	%fd<4>;

	ld.param.u32 	%r2, [_Z10mul_doubleiPdS_S__param_0];
	ld.param.u64 	%rd1, [_Z10mul_doubleiPdS_S__param_1];
	ld.param.u64 	%rd2, [_Z10mul_doubleiPdS_S__param_2];
	ld.param.u64 	%rd3, [_Z10mul_doubleiPdS_S__param_3];
	mov.u32 	%r3, %ctaid.x;
	mov.u32 	%r4, %ntid.x;
	mov.u32 	%r5, %tid.x;
	mad.lo.s32 	%r1, %r3, %r4, %r5;
	setp.ge.s32 	%p1, %r1, %r2;
	@%p1 bra 	$L__BB0_2;
	cvta.to.global.u64 	%rd4, %rd1;
	cvta.to.global.u64 	%rd5, %rd2;
	cvta.to.global.u64 	%rd6, %rd3;
	mul.wide.s32 	%rd7, %r1, 8;
	add.s64 	%rd8, %rd4, %rd7;
	ld.global.f64 	%fd1, [%rd8];
	add.s64 	%rd9, %rd5, %rd7;
	ld.global.f64 	%fd2, [%rd9];
	mul.f64 	%fd3, %fd1, %fd2;
	add.s64 	%rd10, %rd6, %rd7;
	st.global.f64 	[%rd10], %fd3;
$L__BB0_2:
	ret;

}


// ===== COMPILED SASS (sm_100) =====

	.target	sm_100

	.elftype	@"ET_EXEC"


//--------------------- .note.nv.tkinfo           --------------------------
	.section	.note.nv.tkinfo,"",@"SHT_NOTE"
	.sectionflags	@"SHF_NOTE_NV_TKINFO"
	.tkinfo
        /*0018*/ 	.word	0x00000002
        /*0030*/ 	.string	""
        /*0030*/ 	.string	"ptxas"
        /*0030*/ 	.string	"Cuda compilation tools, release 13.0, V13.0.88"
        /*0030*/ 	.string	"Build cuda_13.0.r13.0/compiler.36424714_0"
        /*0030*/ 	.string	"-arch sm_100 -m 64 "



//--------------------- .note.nv.cuinfo           --------------------------
	.section	.note.nv.cuinfo,"",@"SHT_NOTE"
	.sectionflags	@"SHF_NOTE_NV_CUINFO"
        /*0018*/ 	.short	0x0002
        /*001a*/ 	.short	0x0064
        /*001c*/ 	.short	0x0082
	.zero		2


//--------------------- .nv.info                  --------------------------
	.section	.nv.info,"",@"SHT_CUDA_INFO"
	.align	4


	//----- nvinfo : EIATTR_REGCOUNT
	.align		4
        /*0000*/ 	.byte	0x04, 0x2f
        /*0002*/ 	.short	(.L_1 - .L_0)
	.align		4
.L_0:
        /*0004*/ 	.word	index@(_Z10mul_doubleiPdS_S_)
        /*0008*/ 	.word	0x0000000e


	//----- nvinfo : EIATTR_FRAME_SIZE
	.align		4
.L_1:
        /*000c*/ 	.byte	0x04, 0x11
        /*000e*/ 	.short	(.L_3 - .L_2)
	.align		4
.L_2:
        /*0010*/ 	.word	index@(_Z10mul_doubleiPdS_S_)
        /*0014*/ 	.word	0x00000000


	//----- nvinfo : EIATTR_MIN_STACK_SIZE
	.align		4
.L_3:
        /*0018*/ 	.byte	0x04, 0x12
        /*001a*/ 	.short	(.L_5 - .L_4)
	.align		4
.L_4:
        /*001c*/ 	.word	index@(_Z10mul_doubleiPdS_S_)
        /*0020*/ 	.word	0x00000000
.L_5:


//--------------------- .nv.compat                --------------------------
	.section	.nv.compat,"",@"SHT_CUDA_COMPAT_INFO"
	.align	4
        /*0000*/ 	.byte	0x02, 0x09, 0x00, 0x00, 0x02, 0x02, 0x01, 0x00, 0x02, 0x05, 0x05, 0x00, 0x03, 0x07, 0x01, 0x01
        /*0010*/ 	.byte	0x02, 0x03, 0x00, 0x00, 0x02, 0x06, 0x01, 0x00, 0x04, 0x0b, 0x08, 0x00, 0x01, 0x00, 0x00, 0x00
        /*0020*/ 	.byte	0x00, 0x00, 0x00, 0x00


//--------------------- .nv.info._Z10mul_doubleiPdS_S_ --------------------------
	.section	.nv.info._Z10mul_doubleiPdS_S_,"",@"SHT_CUDA_INFO"
	.sectionflags	@""
	.align	4


	//----- nvinfo : EIATTR_CUDA_API_VERSION
	.align		4
        /*0000*/ 	.byte	0x04, 0x37
        /*0002*/ 	.short	(.L_7 - .L_6)
.L_6:
        /*0004*/ 	.word	0x00000082


	//----- nvinfo : EIATTR_KPARAM_INFO
	.align		4
.L_7:
        /*0008*/ 	.byte	0x04, 0x17
        /*000a*/ 	.short	(.L_9 - .L_8)
.L_8:
        /*000c*/ 	.word	0x00000000
        /*0010*/ 	.short	0x0003
        /*0012*/ 	.short	0x0018
        /*0014*/ 	.byte	0x00, 0xf5, 0x21, 0x00


	//----- nvinfo : EIATTR_KPARAM_INFO
	.align		4
.L_9:
        /*0018*/ 	.byte	0x04, 0x17
        /*001a*/ 	.short	(.L_11 - .L_10)
.L_10:
        /*001c*/ 	.word	0x00000000
        /*0020*/ 	.short	0x0002
        /*0022*/ 	.short	0x0010
        /*0024*/ 	.byte	0x00, 0xf5, 0x21, 0x00


	//----- nvinfo : EIATTR_KPARAM_INFO
	.align		4
.L_11:
        /*0028*/ 	.byte	0x04, 0x17
        /*002a*/ 	.short	(.L_13 - .L_12)
.L_12:
        /*002c*/ 	.word	0x00000000
        /*0030*/ 	.short	0x0001
        /*0032*/ 	.short	0x0008
        /*0034*/ 	.byte	0x00, 0xf5, 0x21, 0x00


	//----- nvinfo : EIATTR_KPARAM_INFO
	.align		4
.L_13:
        /*0038*/ 	.byte	0x04, 0x17
        /*003a*/ 	.short	(.L_15 - .L_14)
.L_14:
        /*003c*/ 	.word	0x00000000
        /*0040*/ 	.short	0x0000
        /*0042*/ 	.short	0x0000
        /*0044*/ 	.byte	0x00, 0xf0, 0x11, 0x00


	//----- nvinfo : EIATTR_SPARSE_MMA_MASK
	.align		4
.L_15:
        /*0048*/ 	.byte	0x03, 0x50
        /*004a*/ 	.short	0x0000


	//----- nvinfo : EIATTR_MAXREG_COUNT
	.align		4
        /*004c*/ 	.byte	0x03, 0x1b
        /*004e*/ 	.short	0x00ff


	//----- nvinfo : EIATTR_MERCURY_ISA_VERSION
	.align		4
        /*0050*/ 	.byte	0x03, 0x5f
        /*0052*/ 	.short	0x0101


	//----- nvinfo : EIATTR_VRC_CTA_INIT_COUNT
	.align		4
        /*0054*/ 	.byte	0x02, 0x4a
	.zero		1
	.zero		1


	//----- nvinfo : EIATTR_EXIT_INSTR_OFFSETS
	.align		4
        /*0058*/ 	.byte	0x04, 0x1c
        /*005a*/ 	.short	(.L_17 - .L_16)


	//   ....[0]....
.L_16:
        /*005c*/ 	.word	0x00000070


	//   ....[1]....
        /*0060*/ 	.word	0x00000130


	//----- nvinfo : EIATTR_CBANK_PARAM_SIZE
	.align		4
.L_17:
        /*0064*/ 	.byte	0x03, 0x19
        /*0066*/ 	.short	0x0020


	//----- nvinfo : EIATTR_PARAM_CBANK
	.align		4
        /*0068*/ 	.byte	0x04, 0x0a
        /*006a*/ 	.short	(.L_19 - .L_18)
	.align		4
.L_18:
        /*006c*/ 	.word	index@(.nv.constant0._Z10mul_doubleiPdS_S_)
        /*0070*/ 	.short	0x0380
        /*0072*/ 	.short	0x0020


	//----- nvinfo : EIATTR_SW_WAR
	.align		4
.L_19:
        /*0074*/ 	.byte	0x04, 0x36
        /*0076*/ 	.short	(.L_21 - .L_20)
.L_20:
        /*0078*/ 	.word	0x00000008
.L_21:


//--------------------- .nv.callgraph             --------------------------
	.section	.nv.callgraph,"",@"SHT_CUDA_CALLGRAPH"
	.align	4
	.sectionentsize	8
	.align		4
        /*0000*/ 	.word	0x00000000
	.align		4
        /*0004*/ 	.word	0xffffffff
	.align		4
        /*0008*/ 	.word	0x00000000
	.align		4
        /*000c*/ 	.word	0xfffffffe
	.align		4
        /*0010*/ 	.word	0x00000000
	.align		4
        /*0014*/ 	.word	0xfffffffd
	.align		4
        /*0018*/ 	.word	0x00000000
	.align		4
        /*001c*/ 	.word	0xfffffffc


//--------------------- .text._Z10mul_doubleiPdS_S_ --------------------------
	.section	.text._Z10mul_doubleiPdS_S_,"ax",@progbits
	.align	128
        .global         _Z10mul_doubleiPdS_S_
        .type           _Z10mul_doubleiPdS_S_,@function
        .size           _Z10mul_doubleiPdS_S_,(.L_x_1 - _Z10mul_doubleiPdS_S_)
        .other          _Z10mul_doubleiPdS_S_,@"STO_CUDA_ENTRY STV_DEFAULT"
_Z10mul_doubleiPdS_S_:
.text._Z10mul_doubleiPdS_S_:
[----:B------:R-:W-:Y:S01]  /*0000*/  LDC R1, c[0x0][0x37c] ;  /* 0x0000df00ff017b82 */ /* 0x000fe20000000800 */
[----:B------:R-:W0:Y:S07]  /*0010*/  S2R R0, SR_TID.X ;  /* 0x0000000000007919 */ /* 0x000e2e0000002100 */
[----:B------:R-:W0:Y:S01]  /*0020*/  S2UR UR4, SR_CTAID.X ;  /* 0x00000000000479c3 */ /* 0x000e220000002500 */
[----:B------:R-:W1:Y:S07]  /*0030*/  LDCU UR5, c[0x0][0x380] ;  /* 0x00007000ff0577ac */ /* 0x000e6e0008000800 */
[----:B------:R-:W0:Y:S02]  /*0040*/  LDC R11, c[0x0][0x360] ;  /* 0x0000d800ff0b7b82 */ /* 0x000e240000000800 */
[----:B0-----:R-:W-:-:S05]  /*0050*/  IMAD R11, R11, UR4, R0 ;  /* 0x000000040b0b7c24 */ /* 0x001fca000f8e0200 */
[----:B-1----:R-:W-:-:S13]  /*0060*/  ISETP.GE.AND P0, PT, R11, UR5, PT ;  /* 0x000000050b007c0c */ /* 0x002fda000bf06270 */
[----:B------:R-:W-:Y:S05]  /*0070*/  @P0 EXIT ;  /* 0x000000000000094d */ /* 0x000fea0003800000 */
[----:B------:R-:W0:Y:S01]  /*0080*/  LDC.64 R2, c[0x0][0x388] ;  /* 0x0000e200ff027b82 */ /* 0x000e220000000a00 */
[----:B------:R-:W1:Y:S07]  /*0090*/  LDCU.64 UR4, c[0x0][0x358] ;  /* 0x00006b00ff0477ac */ /* 0x000e6e0008000a00 */
[----:B------:R-:W2:Y:S08]  /*00a0*/  LDC.64 R4, c[0x0][0x390] ;  /* 0x0000e400ff047b82 */ /* 0x000eb00000000a00 */
[----:B------:R-:W3:Y:S01]  /*00b0*/  LDC.64 R8, c[0x0][0x398] ;  /* 0x0000e600ff087b82 */ /* 0x000ee20000000a00 */
[----:B0-----:R-:W-:-:S06]  /*00c0*/  IMAD.WIDE R2, R11, 0x8, R2 ;  /* 0x000000080b027825 */ /* 0x001fcc00078e0202 */
[----:B-1----:R-:W4:Y:S01]  /*00d0*/  LDG.E.64 R2, desc[UR4][R2.64] ;  /* 0x0000000402027981 */ /* 0x002f22000c1e1b00 */
[----:B--2---:R-:W-:-:S06]  /*00e0*/  IMAD.WIDE R4, R11, 0x8, R4 ;  /* 0x000000080b047825 */ /* 0x004fcc00078e0204 */
[----:B------:R-:W4:Y:S01]  /*00f0*/  LDG.E.64 R4, desc[UR4][R4.64] ;  /* 0x0000000404047981 */ /* 0x000f22000c1e1b00 */
[----:B---3--:R-:W-:Y:S01]  /*0100*/  IMAD.WIDE R8, R11, 0x8, R8 ;  /* 0x000000080b087825 */ /* 0x008fe200078e0208 */
[----:B----4-:R-:W-:-:S07]  /*0110*/  DMUL R6, R2, R4 ;  /* 0x0000000402067228 */ /* 0x010fce0000000000 */
[----:B------:R-:W-:Y:S01]  /*0120*/  STG.E.64 desc[UR4][R8.64], R6 ;  /* 0x0000000608007986 */ /* 0x000fe2000c101b04 */
[----:B------:R-:W-:Y:S05]  /*0130*/  EXIT ;  /* 0x000000000000794d */ /* 0x000fea0003800000 */
.L_x_0:
[----:B------:R-:W-:-:S00]  /*0140*/  BRA `(.L_x_0) ;  /* 0xfffffffc00fc7947 */ /* 0x000fc0000383ffff */
[----:B------:R-:W-:-:S00]  /*0150*/  NOP ;  /* 0x0000000000007918 */ /* 0x000fc00000000000 */
        /* <DEDUP_REMOVED lines=10> */
.L_x_1:


//--------------------- .nv.shared.reserved.0     --------------------------
	.section	.nv.shared.reserved.0,"aw",@nobits
	.weak		__nv_reservedSMEM_offset_0_alias
	.size		__nv_reservedSMEM_offset_0_alias, 0, 64
	.other		__nv_reservedSMEM_offset_0_alias,@"STO_CUDA_RESERVED_SHARED STV_DEFAULT"
__nv_reservedSMEM_offset_0_alias:
	.zero		0
	.zero		64


//--------------------- .nv.constant0._Z10mul_doubleiPdS_S_ --------------------------
	.section	.nv.constant0._Z10mul_doubleiPdS_S_,"a",@progbits
	.sectionflags	@""
	.align	4
.nv.constant0._Z10mul_doubleiPdS_S_:
	.zero		928


//--------------------- SYMBOLS --------------------------

	.type		.nv.reservedSmem.offset0,@object
	.size		.nv.reservedSmem.offset0,0x4
